//
// Generated by NVIDIA NVVM Compiler
//
// Compiler Build ID: CL-36424714
// Cuda compilation tools, release 13.0, V13.0.88
// Based on NVVM 20.0.0
//

.version 9.0
.target sm_100
.address_size 64

	// .globl	_Z12GPU_functionv
.extern .func  (.param .b32 func_retval0) vprintf
(
	.param .b64 vprintf_param_0,
	.param .b64 vprintf_param_1
)
;
.global .align 1 .b8 $str[16] = {72, 101, 108, 108, 111, 32, 80, 121, 67, 85, 68, 65, 33, 33, 33};

.visible .entry _Z12GPU_functionv()
{
	.reg .b32 	%r<3>;
	.reg .b64 	%rd<3>;

	mov.u64 	%rd1, $str;
	cvta.global.u64 	%rd2, %rd1;
	{ // callseq 0, 0
	.param .b64 param0;
	st.param.b64 	[param0], %rd2;
	.param .b64 param1;
	st.param.b64 	[param1], 0;
	.param .b32 retval0;
	call.uni (retval0), 
	vprintf, 
	(
	param0, 
	param1
	);
	ld.param.b32 	%r1, [retval0];
	} // callseq 0
	ret;

}


// ===== COMPILED SASS (sm_100) =====

	.target	sm_100

	.elftype	@"ET_EXEC"


//--------------------- .note.nv.tkinfo           --------------------------
	.section	.note.nv.tkinfo,"",@"SHT_NOTE"
	.sectionflags	@"SHF_NOTE_NV_TKINFO"
	.tkinfo
        /*0018*/ 	.word	0x00000002
        /*0030*/ 	.string	""
        /*0030*/ 	.string	"ptxas"
        /*0030*/ 	.string	"Cuda compilation tools, release 13.0, V13.0.88"
        /*0030*/ 	.string	"Build cuda_13.0.r13.0/compiler.36424714_0"
        /*0030*/ 	.string	"-arch sm_100 -m 64 "



//--------------------- .note.nv.cuinfo           --------------------------
	.section	.note.nv.cuinfo,"",@"SHT_NOTE"
	.sectionflags	@"SHF_NOTE_NV_CUINFO"
        /*0018*/ 	.short	0x0002
        /*001a*/ 	.short	0x0064
        /*001c*/ 	.short	0x0082
	.zero		2


//--------------------- .nv.info                  --------------------------
	.section	.nv.info,"",@"SHT_CUDA_INFO"
	.align	4


	//----- nvinfo : EIATTR_REGCOUNT
	.align		4
        /*0000*/ 	.byte	0x04, 0x2f
        /*0002*/ 	.short	(.L_2 - .L_1)
	.align		4
.L_1:
        /*0004*/ 	.word	index@(_Z12GPU_functionv)
        /*0008*/ 	.word	0x00000018


	//----- nvinfo : EIATTR_FRAME_SIZE
	.align		4
.L_2:
        /*000c*/ 	.byte	0x04, 0x11
        /*000e*/ 	.short	(.L_4 - .L_3)
	.align		4
.L_3:
        /*0010*/ 	.word	index@(_Z12GPU_functionv)
        /*0014*/ 	.word	0x00000000


	//----- nvinfo : EIATTR_MIN_STACK_SIZE
	.align		4
.L_4:
        /*0018*/ 	.byte	0x04, 0x12
        /*001a*/ 	.short	(.L_6 - .L_5)
	.align		4
.L_5:
        /*001c*/ 	.word	index@(_Z12GPU_functionv)
        /*0020*/ 	.word	0x00000000
.L_6:


//--------------------- .nv.compat                --------------------------
	.section	.nv.compat,"",@"SHT_CUDA_COMPAT_INFO"
	.align	4
        /*0000*/ 	.byte	0x02, 0x09, 0x00, 0x00, 0x02, 0x02, 0x01, 0x00, 0x02, 0x05, 0x05, 0x00, 0x03, 0x07, 0x01, 0x01
        /*0010*/ 	.byte	0x02, 0x03, 0x00, 0x00, 0x02, 0x06, 0x01, 0x00, 0x04, 0x0b, 0x08, 0x00, 0x09, 0x00, 0x00, 0x00
        /*0020*/ 	.byte	0x00, 0x00, 0x00, 0x00


//--------------------- .nv.info._Z12GPU_functionv --------------------------
	.section	.nv.info._Z12GPU_functionv,"",@"SHT_CUDA_INFO"
	.sectionflags	@""
	.align	4


	//----- nvinfo : EIATTR_CUDA_API_VERSION
	.align		4
        /*0000*/ 	.byte	0x04, 0x37
        /*0002*/ 	.short	(.L_8 - .L_7)
.L_7:
        /*0004*/ 	.word	0x00000082


	//----- nvinfo : EIATTR_SPARSE_MMA_MASK
	.align		4
.L_8:
        /*0008*/ 	.byte	0x03, 0x50
        /*000a*/ 	.short	0x0000


	//----- nvinfo : EIATTR_MAXREG_COUNT
	.align		4
        /*000c*/ 	.byte	0x03, 0x1b
        /*000e*/ 	.short	0x00ff


	//----- nvinfo : EIATTR_EXTERNS
	.align		4
        /*0010*/ 	.byte	0x04, 0x0f
        /*0012*/ 	.short	(.L_10 - .L_9)


	//   ....[0]....
	.align		4
.L_9:
        /*0014*/ 	.word	index@(vprintf)


	//----- nvinfo : EIATTR_MERCURY_ISA_VERSION
	.align		4
.L_10:
        /*0018*/ 	.byte	0x03, 0x5f
        /*001a*/ 	.short	0x0101


	//----- nvinfo : EIATTR_VRC_CTA_INIT_COUNT
	.align		4
        /*001c*/ 	.byte	0x02, 0x4a
	.zero		1
	.zero		1


	//----- nvinfo : EIATTR_SYSCALL_OFFSETS
	.align		4
        /*0020*/ 	.byte	0x04, 0x46
        /*0022*/ 	.short	(.L_12 - .L_11)


	//   ....[0]....
.L_11:
        /*0024*/ 	.word	0x00000080


	//----- nvinfo : EIATTR_EXIT_INSTR_OFFSETS
	.align		4
.L_12:
        /*0028*/ 	.byte	0x04, 0x1c
        /*002a*/ 	.short	(.L_14 - .L_13)


	//   ....[0]....
.L_13:
        /*002c*/ 	.word	0x00000090


	//----- nvinfo : EIATTR_SW_WAR
	.align		4
.L_14:
        /*0030*/ 	.byte	0x04, 0x36
        /*0032*/ 	.short	(.L_16 - .L_15)
.L_15:
        /*0034*/ 	.word	0x00000008
.L_16:


//--------------------- .nv.callgraph             --------------------------
	.section	.nv.callgraph,"",@"SHT_CUDA_CALLGRAPH"
	.align	4
	.sectionentsize	8
	.align		4
        /*0000*/ 	.word	0x00000000
	.align		4
        /*0004*/ 	.word	0xffffffff
	.align		4
        /*0008*/ 	.word	index@(_Z12GPU_functionv)
	.align		4
        /*000c*/ 	.word	index@(vprintf)
	.align		4
        /*0010*/ 	.word	0x00000000
	.align		4
        /*0014*/ 	.word	0xfffffffe
	.align		4
        /*0018*/ 	.word	0x00000000
	.align		4
        /*001c*/ 	.word	0xfffffffd
	.align		4
        /*0020*/ 	.word	0x00000000
	.align		4
        /*0024*/ 	.word	0xfffffffc


//--------------------- .nv.constant4             --------------------------
	.section	.nv.constant4,"a",@progbits
	.align	8
	.align		8
.nv.constant4:
        /*0000*/ 	.dword	vprintf
	.align		8
        /*0008*/ 	.dword	$str


//--------------------- .text._Z12GPU_functionv   --------------------------
	.section	.text._Z12GPU_functionv,"ax",@progbits
	.align	128
        .global         _Z12GPU_functionv
        .type           _Z12GPU_functionv,@function
        .size           _Z12GPU_functionv,(.L_x_2 - _Z12GPU_functionv)
        .other          _Z12GPU_functionv,@"STO_CUDA_ENTRY STV_DEFAULT"
_Z12GPU_functionv:
.text._Z12GPU_functionv:
[----:B------:R-:W0:Y:S01]  /*0000*/  LDC R1, c[0x0][0x37c] ;  /* 0x0000df00ff017b82 */ /* 0x000e220000000800 */
[----:B------:R-:W-:Y:S01]  /*0010*/  MOV R0, 0x0 ;  /* 0x0000000000007802 */ /* 0x000fe20000000f00 */
[----:B------:R-:W1:Y:S01]  /*0020*/  LDCU.64 UR4, c[0x4][0x8] ;  /* 0x01000100ff0477ac */ /* 0x000e620008000a00 */
[----:B------:R-:W-:-:S05]  /*0030*/  CS2R R6, SRZ ;  /* 0x0000000000067805 */ /* 0x000fca000001ff00 */
[----:B------:R2:W3:Y:S01]  /*0040*/  LDC.64 R2, c[0x4][R0] ;  /* 0x0100000000027b82 */ /* 0x0004e20000000a00 */
[----:B-1----:R-:W-:Y:S02]  /*0050*/  IMAD.U32 R4, RZ, RZ, UR4 ;  /* 0x00000004ff047e24 */ /* 0x002fe4000f8e00ff */
[----:B--2---:R-:W-:-:S07]  /*0060*/  IMAD.U32 R5, RZ, RZ, UR5 ;  /* 0x00000005ff057e24 */ /* 0x004fce000f8e00ff */
[----:B------:R-:W-:-:S07]  /*0070*/  LEPC R20, `(.L_x_0) ;  /* 0x000000001014794e */ /* 0x000fce0000000000 */
[----:B0--3--:R-:W-:Y:S05]  /*0080*/  CALL.ABS.NOINC R2 ;  /* 0x0000000002007343 */ /* 0x009fea0003c00000 */
.L_x_0:
[----:B------:R-:W-:Y:S05]  /*0090*/  EXIT ;  /* 0x000000000000794d */ /* 0x000fea0003800000 */
.L_x_1:
[----:B------:R-:W-:-:S00]  /*00a0*/  BRA `(.L_x_1) ;  /* 0xfffffffc00fc7947 */ /* 0x000fc0000383ffff */
[----:B------:R-:W-:-:S00]  /*00b0*/  NOP ;  /* 0x0000000000007918 */ /* 0x000fc00000000000 */
        /* <DEDUP_REMOVED lines=12> */
.L_x_2:


//--------------------- .nv.global.init           --------------------------
	.section	.nv.global.init,"aw",@progbits
.nv.global.init:
	.type		$str,@object
	.size		$str,(.L_0 - $str)
$str:
        /*0000*/ 	.byte	0x48, 0x65, 0x6c, 0x6c, 0x6f, 0x20, 0x50, 0x79, 0x43, 0x55, 0x44, 0x41, 0x21, 0x21, 0x21, 0x00
.L_0:


//--------------------- .nv.shared.reserved.0     --------------------------
	.section	.nv.shared.reserved.0,"aw",@nobits
	.weak		__nv_reservedSMEM_offset_0_alias
	.size		__nv_reservedSMEM_offset_0_alias, 0, 64
	.other		__nv_reservedSMEM_offset_0_alias,@"STO_CUDA_RESERVED_SHARED STV_DEFAULT"
__nv_reservedSMEM_offset_0_alias:
	.zero		0
	.zero		64


//--------------------- .nv.constant0._Z12GPU_functionv --------------------------
	.section	.nv.constant0._Z12GPU_functionv,"a",@progbits
	.sectionflags	@""
	.align	4
.nv.constant0._Z12GPU_functionv:
	.zero		896


//--------------------- SYMBOLS --------------------------

	.type		.nv.reservedSmem.offset0,@object
	.size		.nv.reservedSmem.offset0,0x4
	.type		vprintf,@function
